	.headerflags	@"EF_CUDA_TEXMODE_UNIFIED EF_CUDA_64BIT_ADDRESS EF_CUDA_ACCELERATORS EF_CUDA_SM90 EF_CUDA_VIRTUAL_SM(EF_CUDA_SM90)"
	.elftype	@"ET_EXEC"


//--------------------- .nv.info                  --------------------------
	.section	.nv.info,"",@"SHT_CUDA_INFO"
	.align	4


	//----- nvinfo : EIATTR_REGCOUNT
	.align		4
        /*0000*/ 	.byte	0x04, 0x2f
        /*0002*/ 	.short	(.L_1 - .L_0)
	.align		4
.L_0:
        /*0004*/ 	.word	index@(triton_poi_fused_add_clamp_div_mul_round_sub_0)
        /*0008*/ 	.word	0x00000010


	//----- nvinfo : EIATTR_MIN_STACK_SIZE
	.align		4
.L_1:
        /*000c*/ 	.byte	0x04, 0x12
        /*000e*/ 	.short	(.L_3 - .L_2)
	.align		4
.L_2:
        /*0010*/ 	.word	index@(triton_poi_fused_add_clamp_div_mul_round_sub_0)
        /*0014*/ 	.word	0x00000000


	//----- nvinfo : EIATTR_FRAME_SIZE
	.align		4
.L_3:
        /*0018*/ 	.byte	0x04, 0x11
        /*001a*/ 	.short	(.L_5 - .L_4)
	.align		4
.L_4:
        /*001c*/ 	.word	index@(triton_poi_fused_add_clamp_div_mul_round_sub_0)
        /*0020*/ 	.word	0x00000000


	//----- nvinfo : EIATTR_MIN_STACK_SIZE
	.align		4
.L_5:
        /*0024*/ 	.byte	0x04, 0x12
        /*0026*/ 	.short	(.L_7 - .L_6)
	.align		4
.L_6:
        /*0028*/ 	.word	index@(triton_poi_fused_add_clamp_div_mul_round_sub_0)
        /*002c*/ 	.word	0x00000000
.L_7:


//--------------------- .nv.info.triton_poi_fused_add_clamp_div_mul_round_sub_0 --------------------------
	.section	.nv.info.triton_poi_fused_add_clamp_div_mul_round_sub_0,"",@"SHT_CUDA_INFO"
	.sectionflags	@""
	.align	4


	//----- nvinfo : EIATTR_CUDA_API_VERSION
	.align		4
        /*0000*/ 	.byte	0x04, 0x37
        /*0002*/ 	.short	(.L_9 - .L_8)
.L_8:
        /*0004*/ 	.word	0x0000007c


	//----- nvinfo : EIATTR_KPARAM_INFO
	.align		4
.L_9:
        /*0008*/ 	.byte	0x04, 0x17
        /*000a*/ 	.short	(.L_11 - .L_10)
.L_10:
        /*000c*/ 	.word	0x00000000
        /*0010*/ 	.short	0x0003
        /*0012*/ 	.short	0x0018
        /*0014*/ 	.byte	0x00, 0xf0, 0x11, 0x00


	//----- nvinfo : EIATTR_KPARAM_INFO
	.align		4
.L_11:
        /*0018*/ 	.byte	0x04, 0x17
        /*001a*/ 	.short	(.L_13 - .L_12)
.L_12:
        /*001c*/ 	.word	0x00000000
        /*0020*/ 	.short	0x0002
        /*0022*/ 	.short	0x0010
        /*0024*/ 	.byte	0x00, 0xf4, 0x21, 0x00


	//----- nvinfo : EIATTR_KPARAM_INFO
	.align		4
.L_13:
        /*0028*/ 	.byte	0x04, 0x17
        /*002a*/ 	.short	(.L_15 - .L_14)
.L_14:
        /*002c*/ 	.word	0x00000000
        /*0030*/ 	.short	0x0001
        /*0032*/ 	.short	0x0008
        /*0034*/ 	.byte	0x00, 0xf4, 0x21, 0x00


	//----- nvinfo : EIATTR_KPARAM_INFO
	.align		4
.L_15:
        /*0038*/ 	.byte	0x04, 0x17
        /*003a*/ 	.short	(.L_17 - .L_16)
.L_16:
        /*003c*/ 	.word	0x00000000
        /*0040*/ 	.short	0x0000
        /*0042*/ 	.short	0x0000
        /*0044*/ 	.byte	0x00, 0xf4, 0x21, 0x00


	//----- nvinfo : EIATTR_SPARSE_MMA_MASK
	.align		4
.L_17:
        /*0048*/ 	.byte	0x03, 0x50
        /*004a*/ 	.short	0x0000


	//----- nvinfo : EIATTR_MAXREG_COUNT
	.align		4
        /*004c*/ 	.byte	0x03, 0x1b
        /*004e*/ 	.short	0x00ff


	//----- nvinfo : EIATTR_EXIT_INSTR_OFFSETS
	.align		4
        /*0050*/ 	.byte	0x04, 0x1c
        /*0052*/ 	.short	(.L_19 - .L_18)


	//   ....[0]....
.L_18:
        /*0054*/ 	.word	0x00000270


	//   ....[1]....
        /*0058*/ 	.word	0x00000290


	//----- nvinfo : EIATTR_REQNTID
	.align		4
.L_19:
        /*005c*/ 	.byte	0x04, 0x10
        /*005e*/ 	.short	(.L_21 - .L_20)
.L_20:
        /*0060*/ 	.word	0x00000080
        /*0064*/ 	.word	0x00000001
        /*0068*/ 	.word	0x00000001


	//----- nvinfo : EIATTR_CBANK_PARAM_SIZE
	.align		4
.L_21:
        /*006c*/ 	.byte	0x03, 0x19
        /*006e*/ 	.short	0x001c


	//----- nvinfo : EIATTR_PARAM_CBANK
	.align		4
        /*0070*/ 	.byte	0x04, 0x0a
        /*0072*/ 	.short	(.L_23 - .L_22)
	.align		4
.L_22:
        /*0074*/ 	.word	index@(.nv.constant0.triton_poi_fused_add_clamp_div_mul_round_sub_0)
        /*0078*/ 	.short	0x0210
        /*007a*/ 	.short	0x001c


	//----- nvinfo : EIATTR_SW_WAR
	.align		4
.L_23:
        /*007c*/ 	.byte	0x04, 0x36
        /*007e*/ 	.short	(.L_25 - .L_24)
.L_24:
        /*0080*/ 	.word	0x00000008
.L_25:


//--------------------- .nv.callgraph             --------------------------
	.section	.nv.callgraph,"",@"SHT_CUDA_CALLGRAPH"
	.align	4
	.sectionentsize	8
	.align		4
        /*0000*/ 	.word	0x00000000
	.align		4
        /*0004*/ 	.word	0xffffffff
	.align		4
        /*0008*/ 	.word	0x00000000
	.align		4
        /*000c*/ 	.word	0xfffffffe
	.align		4
        /*0010*/ 	.word	0x00000000
	.align		4
        /*0014*/ 	.word	0xfffffffd
	.align		4
        /*0018*/ 	.word	0x00000000
	.align		4
        /*001c*/ 	.word	0xfffffffc


//--------------------- .text.triton_poi_fused_add_clamp_div_mul_round_sub_0 --------------------------
	.section	.text.triton_poi_fused_add_clamp_div_mul_round_sub_0,"ax",@progbits
	.align	128
        .global         triton_poi_fused_add_clamp_div_mul_round_sub_0
        .type           triton_poi_fused_add_clamp_div_mul_round_sub_0,@function
        .size           triton_poi_fused_add_clamp_div_mul_round_sub_0,(.L_x_1 - triton_poi_fused_add_clamp_div_mul_round_sub_0)
        .other          triton_poi_fused_add_clamp_div_mul_round_sub_0,@"STO_CUDA_ENTRY STV_DEFAULT"
triton_poi_fused_add_clamp_div_mul_round_sub_0:
.text.triton_poi_fused_add_clamp_div_mul_round_sub_0:
[----:B------:R-:W0:Y:S02]  /*0000*/  LDC R1, c[0x0][0x28] ;  /* 0x00000a00ff017b82 */ /* 0x000e240000000800 */
[----:B------:R-:W1:Y:S01]  /*0010*/  S2R R0, SR_TID.X ;  /* 0x0000000000007919 */ /* 0x000e620000002100 */
[----:B------:R-:W2:Y:S01]  /*0020*/  LDC.64 R2, c[0x0][0x218] ;  /* 0x00008600ff027b82 */ /* 0x000ea20000000a00 */
[----:B------:R-:W-:Y:S02]  /*0030*/  CS2R R8, SRZ ;  /* 0x0000000000087805 */ /* 0x000fe4000001ff00 */
[----:B------:R-:W-:Y:S01]  /*0040*/  CS2R R10, SRZ ;  /* 0x00000000000a7805 */ /* 0x000fe2000001ff00 */
[----:B------:R-:W3:Y:S01]  /*0050*/  S2R R7, SR_CTAID.X ;  /* 0x0000000000077919 */ /* 0x000ee20000002500 */
[----:B------:R-:W-:-:S03]  /*0060*/  ULDC.64 UR4, c[0x0][0x208] ;  /* 0x0000820000047ab9 */ /* 0x000fc60000000a00 */
[----:B------:R-:W4:Y:S01]  /*0070*/  LDC.64 R4, c[0x0][0x210] ;  /* 0x00008400ff047b82 */ /* 0x000f220000000a00 */
[----:B-1----:R-:W-:-:S05]  /*0080*/  IMAD.SHL.U32 R0, R0, 0x2, RZ ;  /* 0x0000000200007824 */ /* 0x002fca00078e00ff */
[----:B------:R-:W-:-:S05]  /*0090*/  LOP3.LUT R0, R0, 0xfe, RZ, 0xc0, !PT ;  /* 0x000000fe00007812 */ /* 0x000fca00078ec0ff */
[----:B---3--:R-:W-:-:S04]  /*00a0*/  IMAD R7, R7, 0x100, R0 ;  /* 0x0000010007077824 */ /* 0x008fc800078e0200 */
[C---:B--2---:R-:W-:Y:S01]  /*00b0*/  IMAD.WIDE R2, R7.reuse, 0x4, R2 ;  /* 0x0000000407027825 */ /* 0x044fe200078e0202 */
[----:B------:R-:W-:-:S03]  /*00c0*/  ISETP.GE.AND P0, PT, R7, 0x100, PT ;  /* 0x000001000700780c */ /* 0x000fc60003f06270 */
[----:B----4-:R-:W-:-:S10]  /*00d0*/  IMAD.WIDE R4, R7, 0x4, R4 ;  /* 0x0000000407047825 */ /* 0x010fd400078e0204 */
[----:B------:R1:W2:Y:S04]  /*00e0*/  @!P0 LDG.E.64 R8, desc[UR4][R2.64] ;  /* 0x0000000402088981 */ /* 0x0002a8000c1e1b00 */
[----:B------:R3:W4:Y:S01]  /*00f0*/  @!P0 LDG.E.64 R10, desc[UR4][R4.64] ;  /* 0x00000004040a8981 */ /* 0x000722000c1e1b00 */
[----:B-1----:R-:W1:Y:S01]  /*0100*/  LDC.64 R2, c[0x0][0x220] ;  /* 0x00008800ff027b82 */ /* 0x002e620000000a00 */
[----:B---3--:R-:W-:Y:S02]  /*0110*/  IMAD.MOV.U32 R5, RZ, RZ, 0x40000000 ;  /* 0x40000000ff057424 */ /* 0x008fe400078e00ff */
[----:B-1----:R-:W-:-:S04]  /*0120*/  IMAD.WIDE R2, R7, 0x4, R2 ;  /* 0x0000000407027825 */ /* 0x002fc800078e0202 */
[----:B--2---:R-:W-:Y:S01]  /*0130*/  FADD R8, R8, 1 ;  /* 0x3f80000008087421 */ /* 0x004fe20000000000 */
[----:B------:R-:W-:Y:S01]  /*0140*/  FADD R9, R9, 1 ;  /* 0x3f80000009097421 */ /* 0x000fe20000000000 */
[----:B----4-:R-:W-:Y:S01]  /*0150*/  FADD R13, R10, -0.5 ;  /* 0xbf0000000a0d7421 */ /* 0x010fe20000000000 */
[----:B------:R-:W-:-:S03]  /*0160*/  FADD R0, R11, -0.5 ;  /* 0xbf0000000b007421 */ /* 0x000fc60000000000 */
[----:B------:R-:W-:Y:S01]  /*0170*/  FFMA R8, R8, 0.5, R13 ;  /* 0x3f00000008087823 */ /* 0x000fe2000000000d */
[----:B------:R-:W-:-:S04]  /*0180*/  FFMA R0, R9, 0.5, R0 ;  /* 0x3f00000009007823 */ /* 0x000fc80000000000 */
[----:B------:R-:W-:-:S04]  /*0190*/  FSETP.GTU.AND P1, PT, R8, RZ, PT ;  /* 0x000000ff0800720b */ /* 0x000fc80003f2c000 */
[----:B------:R-:W-:Y:S02]  /*01a0*/  FSEL R8, R8, RZ, P1 ;  /* 0x000000ff08087208 */ /* 0x000fe40000800000 */
[----:B------:R-:W-:Y:S02]  /*01b0*/  FSETP.GTU.AND P1, PT, R0, RZ, PT ;  /* 0x000000ff0000720b */ /* 0x000fe40003f2c000 */
[----:B------:R-:W-:Y:S02]  /*01c0*/  FSETP.GEU.AND P2, PT, R8, 1, PT ;  /* 0x3f8000000800780b */ /* 0x000fe40003f4e000 */
[----:B------:R-:W-:Y:S02]  /*01d0*/  FSEL R0, R0, RZ, P1 ;  /* 0x000000ff00007208 */ /* 0x000fe40000800000 */
[----:B------:R-:W-:Y:S02]  /*01e0*/  FSETP.NAN.AND P3, PT, R8, R8, PT ;  /* 0x000000080800720b */ /* 0x000fe40003f68000 */
[----:B------:R-:W-:-:S07]  /*01f0*/  FSETP.GEU.AND P1, PT, R0, 1, PT ;  /* 0x3f8000000000780b */ /* 0x000fce0003f2e000 */
[----:B------:R-:W-:Y:S02]  /*0200*/  @P2 FSEL R8, R8, 1, P3 ;  /* 0x3f80000008082808 */ /* 0x000fe40001800000 */
[----:B------:R-:W-:-:S04]  /*0210*/  FSETP.NAN.AND P2, PT, R0, R0, PT ;  /* 0x000000000000720b */ /* 0x000fc80003f48000 */
[----:B------:R-:W-:Y:S01]  /*0220*/  @P1 FSEL R0, R0, 1, P2 ;  /* 0x3f80000000001808 */ /* 0x000fe20001000000 */
[----:B------:R-:W1:Y:S08]  /*0230*/  FRND R8, R8 ;  /* 0x0000000800087307 */ /* 0x000e700000201000 */
[----:B------:R-:W2:Y:S01]  /*0240*/  FRND R0, R0 ;  /* 0x0000000000007307 */ /* 0x000ea20000201000 */
[-C--:B-1----:R-:W-:Y:S01]  /*0250*/  FFMA R4, R8, R5.reuse, -1 ;  /* 0xbf80000008047423 */ /* 0x082fe20000000005 */
[----:B--2---:R-:W-:Y:S01]  /*0260*/  FFMA R5, R0, R5, -1 ;  /* 0xbf80000000057423 */ /* 0x004fe20000000005 */
[----:B------:R-:W-:Y:S06]  /*0270*/  @P0 EXIT ;  /* 0x000000000000094d */ /* 0x000fec0003800000 */
[----:B------:R-:W-:Y:S01]  /*0280*/  STG.E.64 desc[UR4][R2.64], R4 ;  /* 0x0000000402007986 */ /* 0x000fe2000c101b04 */
[----:B------:R-:W-:Y:S05]  /*0290*/  EXIT ;  /* 0x000000000000794d */ /* 0x000fea0003800000 */
.L_x_0:
[----:B------:R-:W-:-:S00]  /*02a0*/  BRA `(.L_x_0) ;  /* 0xfffffffc00fc7947 */ /* 0x000fc0000383ffff */
[----:B------:R-:W-:-:S00]  /*02b0*/  NOP ;  /* 0x0000000000007918 */ /* 0x000fc00000000000 */
        /* <DEDUP_REMOVED lines=12> */
.L_x_1:


//--------------------- .nv.constant0.triton_poi_fused_add_clamp_div_mul_round_sub_0 --------------------------
	.section	.nv.constant0.triton_poi_fused_add_clamp_div_mul_round_sub_0,"a",@progbits
	.sectionflags	@""
	.align	4
.nv.constant0.triton_poi_fused_add_clamp_div_mul_round_sub_0:
	.zero		556
